	.headerflags	@"EF_CUDA_TEXMODE_UNIFIED EF_CUDA_64BIT_ADDRESS EF_CUDA_ACCELERATORS EF_CUDA_SM90 EF_CUDA_VIRTUAL_SM(EF_CUDA_SM90)"
	.elftype	@"ET_EXEC"


//--------------------- .nv.info                  --------------------------
	.section	.nv.info,"",@"SHT_CUDA_INFO"
	.align	4


	//----- nvinfo : EIATTR_REGCOUNT
	.align		4
        /*0000*/ 	.byte	0x04, 0x2f
        /*0002*/ 	.short	(.L_1 - .L_0)
	.align		4
.L_0:
        /*0004*/ 	.word	index@(triton_)
        /*0008*/ 	.word	0x00000014


	//----- nvinfo : EIATTR_MIN_STACK_SIZE
	.align		4
.L_1:
        /*000c*/ 	.byte	0x04, 0x12
        /*000e*/ 	.short	(.L_3 - .L_2)
	.align		4
.L_2:
        /*0010*/ 	.word	index@(triton_)
        /*0014*/ 	.word	0x00000000


	//----- nvinfo : EIATTR_FRAME_SIZE
	.align		4
.L_3:
        /*0018*/ 	.byte	0x04, 0x11
        /*001a*/ 	.short	(.L_5 - .L_4)
	.align		4
.L_4:
        /*001c*/ 	.word	index@(triton_)
        /*0020*/ 	.word	0x00000000


	//----- nvinfo : EIATTR_MIN_STACK_SIZE
	.align		4
.L_5:
        /*0024*/ 	.byte	0x04, 0x12
        /*0026*/ 	.short	(.L_7 - .L_6)
	.align		4
.L_6:
        /*0028*/ 	.word	index@(triton_)
        /*002c*/ 	.word	0x00000000
.L_7:


//--------------------- .nv.info.triton_          --------------------------
	.section	.nv.info.triton_,"",@"SHT_CUDA_INFO"
	.sectionflags	@""
	.align	4


	//----- nvinfo : EIATTR_CUDA_API_VERSION
	.align		4
        /*0000*/ 	.byte	0x04, 0x37
        /*0002*/ 	.short	(.L_9 - .L_8)
.L_8:
        /*0004*/ 	.word	0x0000007c


	//----- nvinfo : EIATTR_KPARAM_INFO
	.align		4
.L_9:
        /*0008*/ 	.byte	0x04, 0x17
        /*000a*/ 	.short	(.L_11 - .L_10)
.L_10:
        /*000c*/ 	.word	0x00000000
        /*0010*/ 	.short	0x0007
        /*0012*/ 	.short	0x0030
        /*0014*/ 	.byte	0x00, 0xf0, 0x11, 0x00


	//----- nvinfo : EIATTR_KPARAM_INFO
	.align		4
.L_11:
        /*0018*/ 	.byte	0x04, 0x17
        /*001a*/ 	.short	(.L_13 - .L_12)
.L_12:
        /*001c*/ 	.word	0x00000000
        /*0020*/ 	.short	0x0006
        /*0022*/ 	.short	0x002c
        /*0024*/ 	.byte	0x00, 0xf0, 0x11, 0x00


	//----- nvinfo : EIATTR_KPARAM_INFO
	.align		4
.L_13:
        /*0028*/ 	.byte	0x04, 0x17
        /*002a*/ 	.short	(.L_15 - .L_14)
.L_14:
        /*002c*/ 	.word	0x00000000
        /*0030*/ 	.short	0x0005
        /*0032*/ 	.short	0x0028
        /*0034*/ 	.byte	0x00, 0xf0, 0x11, 0x00


	//----- nvinfo : EIATTR_KPARAM_INFO
	.align		4
.L_15:
        /*0038*/ 	.byte	0x04, 0x17
        /*003a*/ 	.short	(.L_17 - .L_16)
.L_16:
        /*003c*/ 	.word	0x00000000
        /*0040*/ 	.short	0x0004
        /*0042*/ 	.short	0x0020
        /*0044*/ 	.byte	0x00, 0xf0, 0x21, 0x00


	//----- nvinfo : EIATTR_KPARAM_INFO
	.align		4
.L_17:
        /*0048*/ 	.byte	0x04, 0x17
        /*004a*/ 	.short	(.L_19 - .L_18)
.L_18:
        /*004c*/ 	.word	0x00000000
        /*0050*/ 	.short	0x0003
        /*0052*/ 	.short	0x0018
        /*0054*/ 	.byte	0x00, 0xf0, 0x21, 0x00


	//----- nvinfo : EIATTR_KPARAM_INFO
	.align		4
.L_19:
        /*0058*/ 	.byte	0x04, 0x17
        /*005a*/ 	.short	(.L_21 - .L_20)
.L_20:
        /*005c*/ 	.word	0x00000000
        /*0060*/ 	.short	0x0002
        /*0062*/ 	.short	0x0010
        /*0064*/ 	.byte	0x00, 0xf0, 0x21, 0x00


	//----- nvinfo : EIATTR_KPARAM_INFO
	.align		4
.L_21:
        /*0068*/ 	.byte	0x04, 0x17
        /*006a*/ 	.short	(.L_23 - .L_22)
.L_22:
        /*006c*/ 	.word	0x00000000
        /*0070*/ 	.short	0x0001
        /*0072*/ 	.short	0x0008
        /*0074*/ 	.byte	0x00, 0xf0, 0x21, 0x00


	//----- nvinfo : EIATTR_KPARAM_INFO
	.align		4
.L_23:
        /*0078*/ 	.byte	0x04, 0x17
        /*007a*/ 	.short	(.L_25 - .L_24)
.L_24:
        /*007c*/ 	.word	0x00000000
        /*0080*/ 	.short	0x0000
        /*0082*/ 	.short	0x0000
        /*0084*/ 	.byte	0x00, 0xf0, 0x21, 0x00


	//----- nvinfo : EIATTR_SPARSE_MMA_MASK
	.align		4
.L_25:
        /*0088*/ 	.byte	0x03, 0x50
        /*008a*/ 	.short	0x0000


	//----- nvinfo : EIATTR_MAXREG_COUNT
	.align		4
        /*008c*/ 	.byte	0x03, 0x1b
        /*008e*/ 	.short	0x00ff


	//----- nvinfo : EIATTR_EXIT_INSTR_OFFSETS
	.align		4
        /*0090*/ 	.byte	0x04, 0x1c
        /*0092*/ 	.short	(.L_27 - .L_26)


	//   ....[0]....
.L_26:
        /*0094*/ 	.word	0x00000430


	//   ....[1]....
        /*0098*/ 	.word	0x00000450


	//----- nvinfo : EIATTR_MAX_THREADS
	.align		4
.L_27:
        /*009c*/ 	.byte	0x04, 0x05
        /*009e*/ 	.short	(.L_29 - .L_28)
.L_28:
        /*00a0*/ 	.word	0x00000100
        /*00a4*/ 	.word	0x00000001
        /*00a8*/ 	.word	0x00000001


	//----- nvinfo : EIATTR_CBANK_PARAM_SIZE
	.align		4
.L_29:
        /*00ac*/ 	.byte	0x03, 0x19
        /*00ae*/ 	.short	0x0034


	//----- nvinfo : EIATTR_PARAM_CBANK
	.align		4
        /*00b0*/ 	.byte	0x04, 0x0a
        /*00b2*/ 	.short	(.L_31 - .L_30)
	.align		4
.L_30:
        /*00b4*/ 	.word	index@(.nv.constant0.triton_)
        /*00b8*/ 	.short	0x0210
        /*00ba*/ 	.short	0x0034


	//----- nvinfo : EIATTR_SW_WAR
	.align		4
.L_31:
        /*00bc*/ 	.byte	0x04, 0x36
        /*00be*/ 	.short	(.L_33 - .L_32)
.L_32:
        /*00c0*/ 	.word	0x00000008
.L_33:


//--------------------- .nv.callgraph             --------------------------
	.section	.nv.callgraph,"",@"SHT_CUDA_CALLGRAPH"
	.align	4
	.sectionentsize	8
	.align		4
        /*0000*/ 	.word	0x00000000
	.align		4
        /*0004*/ 	.word	0xffffffff
	.align		4
        /*0008*/ 	.word	0x00000000
	.align		4
        /*000c*/ 	.word	0xfffffffe
	.align		4
        /*0010*/ 	.word	0x00000000
	.align		4
        /*0014*/ 	.word	0xfffffffd
	.align		4
        /*0018*/ 	.word	0x00000000
	.align		4
        /*001c*/ 	.word	0xfffffffc


//--------------------- .text.triton_             --------------------------
	.section	.text.triton_,"ax",@progbits
	.align	128
        .global         triton_
        .type           triton_,@function
        .size           triton_,(.L_x_1 - triton_)
        .other          triton_,@"STO_CUDA_ENTRY STV_DEFAULT"
triton_:
.text.triton_:
[----:B------:R-:W0:Y:S01]  /*0000*/  LDC R1, c[0x0][0x28] ;  /* 0x00000a00ff017b82 */ /* 0x000e220000000800 */
[----:B------:R-:W1:Y:S07]  /*0010*/  S2R R0, SR_TID.X ;  /* 0x0000000000007919 */ /* 0x000e6e0000002100 */
[----:B------:R-:W2:Y:S01]  /*0020*/  LDC.64 R12, c[0x0][0x228] ;  /* 0x00008a00ff0c7b82 */ /* 0x000ea20000000a00 */
[----:B------:R-:W-:Y:S01]  /*0030*/  ULDC UR6, c[0x0][0x240] ;  /* 0x0000900000067ab9 */ /* 0x000fe20000000800 */
[----:B------:R-:W-:Y:S01]  /*0040*/  ULDC UR4, c[0x0][0x238] ;  /* 0x00008e0000047ab9 */ /* 0x000fe20000000800 */
[----:B------:R-:W3:Y:S05]  /*0050*/  S2R R9, SR_CTAID.X ;  /* 0x0000000000097919 */ /* 0x000eea0000002500 */
[----:B------:R-:W4:Y:S08]  /*0060*/  LDC.64 R6, c[0x0][0x230] ;  /* 0x00008c00ff067b82 */ /* 0x000f300000000a00 */
[----:B------:R-:W5:Y:S08]  /*0070*/  LDC.64 R10, c[0x0][0x220] ;  /* 0x00008800ff0a7b82 */ /* 0x000f700000000a00 */
[----:B------:R-:W5:Y:S01]  /*0080*/  LDC.64 R4, c[0x0][0x210] ;  /* 0x00008400ff047b82 */ /* 0x000f620000000a00 */
[----:B-1----:R-:W-:-:S05]  /*0090*/  IMAD.SHL.U32 R0, R0, 0x2, RZ ;  /* 0x0000000200007824 */ /* 0x002fca00078e00ff */
[----:B------:R-:W-:-:S05]  /*00a0*/  LOP3.LUT R0, R0, 0x1fe, RZ, 0xc0, !PT ;  /* 0x000001fe00007812 */ /* 0x000fca00078ec0ff */
[----:B---3--:R-:W-:-:S04]  /*00b0*/  IMAD R9, R9, 0x200, R0 ;  /* 0x0000020009097824 */ /* 0x008fc800078e0200 */
[C---:B------:R-:W-:Y:S01]  /*00c0*/  IMAD.HI R0, R9.reuse, 0x2aaaaaab, RZ ;  /* 0x2aaaaaab09007827 */ /* 0x040fe200078e02ff */
[----:B------:R-:W-:-:S04]  /*00d0*/  ISETP.GE.AND P2, PT, R9, UR6, PT ;  /* 0x0000000609007c0c */ /* 0x000fc8000bf46270 */
[----:B------:R-:W-:-:S04]  /*00e0*/  SHF.R.U32.HI R3, RZ, 0x1f, R0 ;  /* 0x0000001fff037819 */ /* 0x000fc80000011600 */
[----:B------:R-:W-:Y:S01]  /*00f0*/  LEA.HI.SX32 R8, R0, R3, 0x17 ;  /* 0x0000000300087211 */ /* 0x000fe200078fbaff */
[----:B------:R-:W-:Y:S01]  /*0100*/  IMAD.MOV.U32 R0, RZ, RZ, RZ ;  /* 0x000000ffff007224 */ /* 0x000fe200078e00ff */
[----:B------:R-:W1:Y:S02]  /*0110*/  LDC.64 R2, c[0x0][0x218] ;  /* 0x00008600ff027b82 */ /* 0x000e640000000a00 */
[C---:B------:R-:W-:Y:S01]  /*0120*/  ISETP.GE.AND P3, PT, R8.reuse, UR4, PT ;  /* 0x0000000408007c0c */ /* 0x040fe2000bf66270 */
[C---:B------:R-:W-:Y:S01]  /*0130*/  IMAD R15, R8.reuse, -0xc00, R9 ;  /* 0xfffff400080f7824 */ /* 0x040fe200078e0209 */
[----:B------:R-:W-:Y:S01]  /*0140*/  ISETP.GE.AND P1, PT, R8, UR4, !P2 ;  /* 0x0000000408007c0c */ /* 0x000fe2000d726270 */
[----:B------:R-:W-:Y:S01]  /*0150*/  HFMA2.MMA R8, -RZ, RZ, 0, 0 ;  /* 0x00000000ff087435 */ /* 0x000fe200000001ff */
[----:B------:R-:W-:Y:S01]  /*0160*/  ISETP.LT.AND P0, PT, R9, UR6, !P3 ;  /* 0x0000000609007c0c */ /* 0x000fe2000df01270 */
[----:B----4-:R-:W-:Y:S01]  /*0170*/  IMAD.WIDE R6, R15, 0x2, R6 ;  /* 0x000000020f067825 */ /* 0x010fe200078e0206 */
[----:B------:R-:W-:Y:S01]  /*0180*/  IADD3 R17, R15, 0x1800, RZ ;  /* 0x000018000f117810 */ /* 0x000fe20007ffe0ff */
[----:B------:R-:W-:Y:S01]  /*0190*/  HFMA2.MMA R15, -RZ, RZ, 0, 0 ;  /* 0x00000000ff0f7435 */ /* 0x000fe200000001ff */
[----:B------:R-:W-:Y:S01]  /*01a0*/  ULDC.64 UR4, c[0x0][0x208] ;  /* 0x0000820000047ab9 */ /* 0x000fe20000000a00 */
[----:B------:R-:W-:-:S02]  /*01b0*/  IMAD.MOV.U32 R14, RZ, RZ, RZ ;  /* 0x000000ffff0e7224 */ /* 0x000fc400078e00ff */
[----:B--2---:R-:W-:-:S04]  /*01c0*/  IMAD.WIDE.U32 R12, R17, 0x2, R12 ;  /* 0x00000002110c7825 */ /* 0x004fc800078e000c */
[----:B-----5:R-:W-:Y:S01]  /*01d0*/  IMAD.WIDE.U32 R10, R17, 0x2, R10 ;  /* 0x00000002110a7825 */ /* 0x020fe200078e000a */
[----:B------:R-:W2:Y:S03]  /*01e0*/  @!P2 LDG.E.EL R8, desc[UR4][R12.64] ;  /* 0x000000040c08a981 */ /* 0x000ea6000c2e1900 */
[C---:B0-----:R-:W-:Y:S01]  /*01f0*/  IMAD.WIDE R4, R9.reuse, 0x2, R4 ;  /* 0x0000000209047825 */ /* 0x041fe200078e0204 */
[----:B------:R2:W3:Y:S01]  /*0200*/  @!P2 LDG.E.EL R0, desc[UR4][R10.64] ;  /* 0x000000040a00a981 */ /* 0x0004e2000c2e1900 */
[----:B------:R-:W-:Y:S02]  /*0210*/  MOV R16, RZ ;  /* 0x000000ff00107202 */ /* 0x000fe40000000f00 */
[----:B-1----:R-:W-:Y:S01]  /*0220*/  IMAD.WIDE R2, R9, 0x2, R2 ;  /* 0x0000000209027825 */ /* 0x002fe200078e0202 */
[----:B------:R-:W4:Y:S03]  /*0230*/  @!P2 LDG.E R14, desc[UR4][R4.64] ;  /* 0x00000004040ea981 */ /* 0x000f26000c1e1900 */
[----:B------:R-:W-:Y:S01]  /*0240*/  IMAD.MOV.U32 R9, RZ, RZ, RZ ;  /* 0x000000ffff097224 */ /* 0x000fe200078e00ff */
[----:B------:R-:W5:Y:S04]  /*0250*/  @P0 LDG.E R15, desc[UR4][R2.64] ;  /* 0x00000004020f0981 */ /* 0x000f68000c1e1900 */
[----:B------:R-:W5:Y:S04]  /*0260*/  @P1 LDG.E R16, desc[UR4][R2.64] ;  /* 0x0000000402101981 */ /* 0x000f68000c1e1900 */
[----:B------:R-:W5:Y:S01]  /*0270*/  @!P2 LDG.E.EL R9, desc[UR4][R6.64] ;  /* 0x000000040609a981 */ /* 0x000f62000c2e1900 */
[----:B--2---:R-:W-:Y:S01]  /*0280*/  SHF.L.U32 R11, R8, 0x10, RZ ;  /* 0x00000010080b7819 */ /* 0x004fe200000006ff */
[----:B---3--:R-:W-:Y:S01]  /*0290*/  IMAD.U32 R10, R0, 0x10000, RZ ;  /* 0x00010000000a7824 */ /* 0x008fe200078e00ff */
[----:B----4-:R-:W-:-:S03]  /*02a0*/  PRMT R0, R14, 0x7632, R0 ;  /* 0x000076320e007816 */ /* 0x010fc60000000000 */
[----:B------:R-:W-:Y:S01]  /*02b0*/  FADD R12, R10, R11 ;  /* 0x0000000b0a0c7221 */ /* 0x000fe20000000000 */
[----:B------:R-:W-:Y:S02]  /*02c0*/  PRMT R8, R8, 0x7632, R8 ;  /* 0x0000763208087816 */ /* 0x000fe40000000008 */
[C---:B------:R-:W-:Y:S02]  /*02d0*/  SHF.L.U32 R11, R0.reuse, 0x10, RZ ;  /* 0x00000010000b7819 */ /* 0x040fe400000006ff */
[----:B-----5:R-:W-:Y:S02]  /*02e0*/  SEL R15, R15, RZ, P0 ;  /* 0x000000ff0f0f7207 */ /* 0x020fe40000000000 */
[----:B------:R-:W-:Y:S02]  /*02f0*/  PRMT R0, R0, 0x7632, R0 ;  /* 0x0000763200007816 */ /* 0x000fe40000000000 */
[----:B------:R-:W-:Y:S02]  /*0300*/  SEL R16, R16, RZ, P1 ;  /* 0x000000ff10107207 */ /* 0x000fe40000800000 */
[----:B------:R-:W-:-:S02]  /*0310*/  PRMT R10, R9, 0x7632, R10 ;  /* 0x00007632090a7816 */ /* 0x000fc4000000000a */
[----:B------:R-:W-:Y:S01]  /*0320*/  PRMT R2, R15, 0x7632, R2 ;  /* 0x000076320f027816 */ /* 0x000fe20000000002 */
[----:B------:R-:W-:Y:S01]  /*0330*/  IMAD.U32 R3, R8, 0x10000, RZ ;  /* 0x0001000008037824 */ /* 0x000fe200078e00ff */
[----:B------:R-:W-:Y:S01]  /*0340*/  SHF.L.U32 R0, R0, 0x10, RZ ;  /* 0x0000001000007819 */ /* 0x000fe200000006ff */
[----:B------:R-:W-:Y:S01]  /*0350*/  IMAD.U32 R14, R14, 0x10000, RZ ;  /* 0x000100000e0e7824 */ /* 0x000fe200078e00ff */
[----:B------:R-:W-:Y:S01]  /*0360*/  PRMT R7, R16, 0x7632, R7 ;  /* 0x0000763210077816 */ /* 0x000fe20000000007 */
[----:B------:R-:W-:Y:S01]  /*0370*/  IMAD.U32 R9, R9, 0x10000, RZ ;  /* 0x0001000009097824 */ /* 0x000fe200078e00ff */
[----:B------:R-:W-:Y:S01]  /*0380*/  SHF.L.U32 R6, R10, 0x10, RZ ;  /* 0x000000100a067819 */ /* 0x000fe200000006ff */
[----:B------:R-:W-:Y:S01]  /*0390*/  IMAD.U32 R2, R2, 0x10000, RZ ;  /* 0x0001000002027824 */ /* 0x000fe200078e00ff */
[----:B------:R-:W-:Y:S01]  /*03a0*/  SHF.L.U32 R15, R15, 0x10, RZ ;  /* 0x000000100f0f7819 */ /* 0x000fe200000006ff */
[----:B------:R-:W-:Y:S01]  /*03b0*/  FADD R3, R0, R3 ;  /* 0x0000000300037221 */ /* 0x000fe20000000000 */
[----:B------:R-:W-:Y:S01]  /*03c0*/  @P3 SHF.L.U32 R2, R7, 0x10, RZ ;  /* 0x0000001007023819 */ /* 0x000fe200000006ff */
[----:B------:R-:W-:-:S02]  /*03d0*/  @P3 IMAD.U32 R15, R16, 0x10000, RZ ;  /* 0x00010000100f3824 */ /* 0x000fc400078e00ff */
[----:B------:R-:W-:Y:S01]  /*03e0*/  FADD R0, R14, R9 ;  /* 0x000000090e007221 */ /* 0x000fe20000000000 */
[----:B------:R-:W-:-:S03]  /*03f0*/  FADD R6, R11, R6 ;  /* 0x000000060b067221 */ /* 0x000fc60000000000 */
[----:B------:R-:W-:Y:S01]  /*0400*/  FFMA R0, R12, R0, R15 ;  /* 0x000000000c007223 */ /* 0x000fe2000000000f */
[----:B------:R-:W-:-:S05]  /*0410*/  FFMA R3, R3, R6, R2 ;  /* 0x0000000603037223 */ /* 0x000fca0000000002 */
[----:B------:R-:W-:Y:S01]  /*0420*/  F2FP.BF16.F32.PACK_AB R3, R3, R0 ;  /* 0x000000000303723e */ /* 0x000fe200000010ff */
[----:B------:R-:W-:Y:S06]  /*0430*/  @P2 EXIT ;  /* 0x000000000000294d */ /* 0x000fec0003800000 */
[----:B------:R-:W-:Y:S01]  /*0440*/  STG.E desc[UR4][R4.64], R3 ;  /* 0x0000000304007986 */ /* 0x000fe2000c101904 */
[----:B------:R-:W-:Y:S05]  /*0450*/  EXIT ;  /* 0x000000000000794d */ /* 0x000fea0003800000 */
.L_x_0:
[----:B------:R-:W-:-:S00]  /*0460*/  BRA `(.L_x_0) ;  /* 0xfffffffc00fc7947 */ /* 0x000fc0000383ffff */
[----:B------:R-:W-:-:S00]  /*0470*/  NOP ;  /* 0x0000000000007918 */ /* 0x000fc00000000000 */
        /* <DEDUP_REMOVED lines=8> */
.L_x_1:


//--------------------- .nv.constant0.triton_     --------------------------
	.section	.nv.constant0.triton_,"a",@progbits
	.sectionflags	@""
	.align	4
.nv.constant0.triton_:
	.zero		580
